//
// Generated by NVIDIA NVVM Compiler
//
// Compiler Build ID: CL-36424714
// Cuda compilation tools, release 13.0, V13.0.88
// Based on NVVM 20.0.0
//

.version 9.0
.target sm_100
.address_size 64

	// .globl	_Z6getMaxPfS_i
// _ZZ6getMaxPfS_iE5sdata has been demoted

.visible .entry _Z6getMaxPfS_i(
	.param .u64 .ptr .align 1 _Z6getMaxPfS_i_param_0,
	.param .u64 .ptr .align 1 _Z6getMaxPfS_i_param_1,
	.param .u32 _Z6getMaxPfS_i_param_2
)
{
	.reg .pred 	%p<7>;
	.reg .b32 	%r<14>;
	.reg .b32 	%f<8>;
	.reg .b64 	%rd<9>;
	// demoted variable
	.shared .align 4 .b8 _ZZ6getMaxPfS_iE5sdata[1024];
	ld.param.u64 	%rd1, [_Z6getMaxPfS_i_param_0];
	ld.param.u64 	%rd2, [_Z6getMaxPfS_i_param_1];
	ld.param.u32 	%r8, [_Z6getMaxPfS_i_param_2];
	mov.u32 	%r1, %tid.x;
	mov.u32 	%r2, %ctaid.x;
	mov.u32 	%r13, %ntid.x;
	mad.lo.s32 	%r4, %r2, %r13, %r1;
	setp.ge.u32 	%p1, %r4, %r8;
	mov.f32 	%f7, 0fCCBEBC20;
	@%p1 bra 	$L__BB0_2;
	cvta.to.global.u64 	%rd3, %rd1;
	mul.wide.u32 	%rd4, %r4, 4;
	add.s64 	%rd5, %rd3, %rd4;
	ld.global.f32 	%f7, [%rd5];
$L__BB0_2:
	shl.b32 	%r9, %r1, 2;
	mov.u32 	%r10, _ZZ6getMaxPfS_iE5sdata;
	add.s32 	%r5, %r10, %r9;
	st.shared.f32 	[%r5], %f7;
	bar.sync 	0;
	setp.lt.u32 	%p2, %r13, 2;
	@%p2 bra 	$L__BB0_7;
$L__BB0_3:
	mov.u32 	%r6, %r13;
	shr.u32 	%r13, %r6, 1;
	setp.ge.u32 	%p3, %r1, %r13;
	@%p3 bra 	$L__BB0_6;
	shl.b32 	%r11, %r13, 2;
	add.s32 	%r12, %r5, %r11;
	ld.shared.f32 	%f3, [%r12];
	ld.shared.f32 	%f5, [%r5];
	setp.leu.f32 	%p4, %f3, %f5;
	@%p4 bra 	$L__BB0_6;
	st.shared.f32 	[%r5], %f3;
$L__BB0_6:
	bar.sync 	0;
	setp.gt.u32 	%p5, %r6, 3;
	@%p5 bra 	$L__BB0_3;
$L__BB0_7:
	setp.ne.s32 	%p6, %r1, 0;
	@%p6 bra 	$L__BB0_9;
	ld.shared.f32 	%f6, [_ZZ6getMaxPfS_iE5sdata];
	cvta.to.global.u64 	%rd6, %rd2;
	mul.wide.u32 	%rd7, %r2, 4;
	add.s64 	%rd8, %rd6, %rd7;
	st.global.f32 	[%rd8], %f6;
$L__BB0_9:
	ret;

}


// ===== COMPILED SASS (sm_100) =====

	.target	sm_100

	.elftype	@"ET_EXEC"


//--------------------- .note.nv.tkinfo           --------------------------
	.section	.note.nv.tkinfo,"",@"SHT_NOTE"
	.sectionflags	@"SHF_NOTE_NV_TKINFO"
	.tkinfo
        /*0018*/ 	.word	0x00000002
        /*0030*/ 	.string	""
        /*0030*/ 	.string	"ptxas"
        /*0030*/ 	.string	"Cuda compilation tools, release 13.0, V13.0.88"
        /*0030*/ 	.string	"Build cuda_13.0.r13.0/compiler.36424714_0"
        /*0030*/ 	.string	"-arch sm_100 -m 64 "



//--------------------- .note.nv.cuinfo           --------------------------
	.section	.note.nv.cuinfo,"",@"SHT_NOTE"
	.sectionflags	@"SHF_NOTE_NV_CUINFO"
        /*0018*/ 	.short	0x0002
        /*001a*/ 	.short	0x0064
        /*001c*/ 	.short	0x0082
	.zero		2


//--------------------- .nv.info                  --------------------------
	.section	.nv.info,"",@"SHT_CUDA_INFO"
	.align	4


	//----- nvinfo : EIATTR_REGCOUNT
	.align		4
        /*0000*/ 	.byte	0x04, 0x2f
        /*0002*/ 	.short	(.L_1 - .L_0)
	.align		4
.L_0:
        /*0004*/ 	.word	index@(_Z6getMaxPfS_i)
        /*0008*/ 	.word	0x0000000a


	//----- nvinfo : EIATTR_FRAME_SIZE
	.align		4
.L_1:
        /*000c*/ 	.byte	0x04, 0x11
        /*000e*/ 	.short	(.L_3 - .L_2)
	.align		4
.L_2:
        /*0010*/ 	.word	index@(_Z6getMaxPfS_i)
        /*0014*/ 	.word	0x00000000


	//----- nvinfo : EIATTR_MIN_STACK_SIZE
	.align		4
.L_3:
        /*0018*/ 	.byte	0x04, 0x12
        /*001a*/ 	.short	(.L_5 - .L_4)
	.align		4
.L_4:
        /*001c*/ 	.word	index@(_Z6getMaxPfS_i)
        /*0020*/ 	.word	0x00000000
.L_5:


//--------------------- .nv.compat                --------------------------
	.section	.nv.compat,"",@"SHT_CUDA_COMPAT_INFO"
	.align	4
        /*0000*/ 	.byte	0x02, 0x09, 0x00, 0x00, 0x02, 0x02, 0x01, 0x00, 0x02, 0x05, 0x05, 0x00, 0x03, 0x07, 0x01, 0x01
        /*0010*/ 	.byte	0x02, 0x03, 0x00, 0x00, 0x02, 0x06, 0x01, 0x00, 0x04, 0x0b, 0x08, 0x00, 0x09, 0x00, 0x00, 0x00
        /*0020*/ 	.byte	0x00, 0x00, 0x00, 0x00


//--------------------- .nv.info._Z6getMaxPfS_i   --------------------------
	.section	.nv.info._Z6getMaxPfS_i,"",@"SHT_CUDA_INFO"
	.sectionflags	@""
	.align	4


	//----- nvinfo : EIATTR_CUDA_API_VERSION
	.align		4
        /*0000*/ 	.byte	0x04, 0x37
        /*0002*/ 	.short	(.L_7 - .L_6)
.L_6:
        /*0004*/ 	.word	0x00000082


	//----- nvinfo : EIATTR_KPARAM_INFO
	.align		4
.L_7:
        /*0008*/ 	.byte	0x04, 0x17
        /*000a*/ 	.short	(.L_9 - .L_8)
.L_8:
        /*000c*/ 	.word	0x00000000
        /*0010*/ 	.short	0x0002
        /*0012*/ 	.short	0x0010
        /*0014*/ 	.byte	0x00, 0xf0, 0x11, 0x00


	//----- nvinfo : EIATTR_KPARAM_INFO
	.align		4
.L_9:
        /*0018*/ 	.byte	0x04, 0x17
        /*001a*/ 	.short	(.L_11 - .L_10)
.L_10:
        /*001c*/ 	.word	0x00000000
        /*0020*/ 	.short	0x0001
        /*0022*/ 	.short	0x0008
        /*0024*/ 	.byte	0x00, 0xf5, 0x21, 0x00


	//----- nvinfo : EIATTR_KPARAM_INFO
	.align		4
.L_11:
        /*0028*/ 	.byte	0x04, 0x17
        /*002a*/ 	.short	(.L_13 - .L_12)
.L_12:
        /*002c*/ 	.word	0x00000000
        /*0030*/ 	.short	0x0000
        /*0032*/ 	.short	0x0000
        /*0034*/ 	.byte	0x00, 0xf5, 0x21, 0x00


	//----- nvinfo : EIATTR_SPARSE_MMA_MASK
	.align		4
.L_13:
        /*0038*/ 	.byte	0x03, 0x50
        /*003a*/ 	.short	0x0000


	//----- nvinfo : EIATTR_MAXREG_COUNT
	.align		4
        /*003c*/ 	.byte	0x03, 0x1b
        /*003e*/ 	.short	0x00ff


	//----- nvinfo : EIATTR_NUM_BARRIERS
	.align		4
        /*0040*/ 	.byte	0x02, 0x4c
        /*0042*/ 	.byte	0x01
	.zero		1


	//----- nvinfo : EIATTR_MERCURY_ISA_VERSION
	.align		4
        /*0044*/ 	.byte	0x03, 0x5f
        /*0046*/ 	.short	0x0101


	//----- nvinfo : EIATTR_VRC_CTA_INIT_COUNT
	.align		4
        /*0048*/ 	.byte	0x02, 0x4a
	.zero		1
	.zero		1


	//----- nvinfo : EIATTR_EXIT_INSTR_OFFSETS
	.align		4
        /*004c*/ 	.byte	0x04, 0x1c
        /*004e*/ 	.short	(.L_15 - .L_14)


	//   ....[0]....
.L_14:
        /*0050*/ 	.word	0x00000240


	//   ....[1]....
        /*0054*/ 	.word	0x000002c0


	//----- nvinfo : EIATTR_CRS_STACK_SIZE
	.align		4
.L_15:
        /*0058*/ 	.byte	0x04, 0x1e
        /*005a*/ 	.short	(.L_17 - .L_16)
.L_16:
        /*005c*/ 	.word	0x00000000


	//----- nvinfo : EIATTR_CBANK_PARAM_SIZE
	.align		4
.L_17:
        /*0060*/ 	.byte	0x03, 0x19
        /*0062*/ 	.short	0x0014


	//----- nvinfo : EIATTR_PARAM_CBANK
	.align		4
        /*0064*/ 	.byte	0x04, 0x0a
        /*0066*/ 	.short	(.L_19 - .L_18)
	.align		4
.L_18:
        /*0068*/ 	.word	index@(.nv.constant0._Z6getMaxPfS_i)
        /*006c*/ 	.short	0x0380
        /*006e*/ 	.short	0x0014


	//----- nvinfo : EIATTR_SW_WAR
	.align		4
.L_19:
        /*0070*/ 	.byte	0x04, 0x36
        /*0072*/ 	.short	(.L_21 - .L_20)
.L_20:
        /*0074*/ 	.word	0x00000008
.L_21:


//--------------------- .nv.callgraph             --------------------------
	.section	.nv.callgraph,"",@"SHT_CUDA_CALLGRAPH"
	.align	4
	.sectionentsize	8
	.align		4
        /*0000*/ 	.word	0x00000000
	.align		4
        /*0004*/ 	.word	0xffffffff
	.align		4
        /*0008*/ 	.word	0x00000000
	.align		4
        /*000c*/ 	.word	0xfffffffe
	.align		4
        /*0010*/ 	.word	0x00000000
	.align		4
        /*0014*/ 	.word	0xfffffffd
	.align		4
        /*0018*/ 	.word	0x00000000
	.align		4
        /*001c*/ 	.word	0xfffffffc


//--------------------- .text._Z6getMaxPfS_i      --------------------------
	.section	.text._Z6getMaxPfS_i,"ax",@progbits
	.align	128
        .global         _Z6getMaxPfS_i
        .type           _Z6getMaxPfS_i,@function
        .size           _Z6getMaxPfS_i,(.L_x_5 - _Z6getMaxPfS_i)
        .other          _Z6getMaxPfS_i,@"STO_CUDA_ENTRY STV_DEFAULT"
_Z6getMaxPfS_i:
.text._Z6getMaxPfS_i:
[----:B------:R-:W-:Y:S01]  /*0000*/  LDC R1, c[0x0][0x37c] ;  /* 0x0000df00ff017b82 */ /* 0x000fe20000000800 */
[----:B------:R-:W0:Y:S01]  /*0010*/  S2R R7, SR_TID.X ;  /* 0x0000000000077919 */ /* 0x000e220000002100 */
[----:B------:R-:W0:Y:S01]  /*0020*/  LDCU UR8, c[0x0][0x360] ;  /* 0x00006c00ff0877ac */ /* 0x000e220008000800 */
[----:B------:R-:W-:Y:S01]  /*0030*/  IMAD.MOV.U32 R4, RZ, RZ, -0x334143e0 ;  /* 0xccbebc20ff047424 */ /* 0x000fe200078e00ff */
[----:B------:R-:W0:Y:S01]  /*0040*/  S2R R6, SR_CTAID.X ;  /* 0x0000000000067919 */ /* 0x000e220000002500 */
[----:B------:R-:W1:Y:S01]  /*0050*/  LDCU UR4, c[0x0][0x390] ;  /* 0x00007200ff0477ac */ /* 0x000e620008000800 */
[----:B------:R-:W2:Y:S01]  /*0060*/  LDCU.64 UR6, c[0x0][0x358] ;  /* 0x00006b00ff0677ac */ /* 0x000ea20008000a00 */
[----:B0-----:R-:W-:-:S05]  /*0070*/  IMAD R5, R6, UR8, R7 ;  /* 0x0000000806057c24 */ /* 0x001fca000f8e0207 */
[----:B-1----:R-:W-:-:S13]  /*0080*/  ISETP.GE.U32.AND P0, PT, R5, UR4, PT ;  /* 0x0000000405007c0c */ /* 0x002fda000bf06070 */
[----:B------:R-:W0:Y:S02]  /*0090*/  @!P0 LDC.64 R2, c[0x0][0x380] ;  /* 0x0000e000ff028b82 */ /* 0x000e240000000a00 */
[----:B0-----:R-:W-:-:S05]  /*00a0*/  @!P0 IMAD.WIDE.U32 R2, R5, 0x4, R2 ;  /* 0x0000000405028825 */ /* 0x001fca00078e0002 */
[----:B--2---:R-:W2:Y:S01]  /*00b0*/  @!P0 LDG.E R4, desc[UR6][R2.64] ;  /* 0x0000000602048981 */ /* 0x004ea2000c1e1900 */
[----:B------:R-:W0:Y:S01]  /*00c0*/  S2UR UR5, SR_CgaCtaId ;  /* 0x00000000000579c3 */ /* 0x000e220000008800 */
[----:B------:R-:W-:Y:S01]  /*00d0*/  IMAD.U32 R0, RZ, RZ, UR8 ;  /* 0x00000008ff007e24 */ /* 0x000fe2000f8e00ff */
[----:B------:R-:W-:-:S04]  /*00e0*/  UMOV UR4, 0x400 ;  /* 0x0000040000047882 */ /* 0x000fc80000000000 */
[----:B------:R-:W-:Y:S01]  /*00f0*/  ISETP.GE.U32.AND P0, PT, R0, 0x2, PT ;  /* 0x000000020000780c */ /* 0x000fe20003f06070 */
[----:B0-----:R-:W-:-:S06]  /*0100*/  ULEA UR4, UR5, UR4, 0x18 ;  /* 0x0000000405047291 */ /* 0x001fcc000f8ec0ff */
[----:B------:R-:W-:-:S05]  /*0110*/  LEA R5, R7, UR4, 0x2 ;  /* 0x0000000407057c11 */ /* 0x000fca000f8e10ff */
[----:B--2---:R0:W-:Y:S01]  /*0120*/  STS [R5], R4 ;  /* 0x0000000405007388 */ /* 0x0041e20000000800 */
[----:B------:R-:W-:Y:S06]  /*0130*/  BAR.SYNC.DEFER_BLOCKING 0x0 ;  /* 0x0000000000007b1d */ /* 0x000fec0000010000 */
[----:B------:R-:W-:Y:S05]  /*0140*/  @!P0 BRA `(.L_x_0) ;  /* 0x0000000000388947 */ /* 0x000fea0003800000 */
.L_x_3:
[--C-:B0-----:R-:W-:Y:S01]  /*0150*/  IMAD.MOV.U32 R4, RZ, RZ, R0.reuse ;  /* 0x000000ffff047224 */ /* 0x101fe200078e0000 */
[----:B------:R-:W-:Y:S01]  /*0160*/  SHF.R.U32.HI R0, RZ, 0x1, R0 ;  /* 0x00000001ff007819 */ /* 0x000fe20000011600 */
[----:B------:R-:W-:Y:S03]  /*0170*/  BSSY.RECONVERGENT B0, `(.L_x_1) ;  /* 0x0000008000007945 */ /* 0x000fe60003800200 */
[----:B------:R-:W-:-:S13]  /*0180*/  ISETP.GE.U32.AND P0, PT, R7, R0, PT ;  /* 0x000000000700720c */ /* 0x000fda0003f06070 */
[----:B------:R-:W-:Y:S05]  /*0190*/  @P0 BRA `(.L_x_2) ;  /* 0x0000000000140947 */ /* 0x000fea0003800000 */
[----:B------:R-:W-:Y:S01]  /*01a0*/  IMAD R2, R0, 0x4, R5 ;  /* 0x0000000400027824 */ /* 0x000fe200078e0205 */
[----:B------:R-:W-:Y:S05]  /*01b0*/  LDS R3, [R5] ;  /* 0x0000000005037984 */ /* 0x000fea0000000800 */
[----:B------:R-:W0:Y:S02]  /*01c0*/  LDS R2, [R2] ;  /* 0x0000000002027984 */ /* 0x000e240000000800 */
[----:B0-----:R-:W-:-:S13]  /*01d0*/  FSETP.GT.AND P0, PT, R2, R3, PT ;  /* 0x000000030200720b */ /* 0x001fda0003f04000 */
[----:B------:R0:W-:Y:S02]  /*01e0*/  @P0 STS [R5], R2 ;  /* 0x0000000205000388 */ /* 0x0001e40000000800 */
.L_x_2:
[----:B------:R-:W-:Y:S05]  /*01f0*/  BSYNC.RECONVERGENT B0 ;  /* 0x0000000000007941 */ /* 0x000fea0003800200 */
.L_x_1:
[----:B------:R-:W-:Y:S01]  /*0200*/  BAR.SYNC.DEFER_BLOCKING 0x0 ;  /* 0x0000000000007b1d */ /* 0x000fe20000010000 */
[----:B------:R-:W-:-:S13]  /*0210*/  ISETP.GT.U32.AND P0, PT, R4, 0x3, PT ;  /* 0x000000030400780c */ /* 0x000fda0003f04070 */
[----:B------:R-:W-:Y:S05]  /*0220*/  @P0 BRA `(.L_x_3) ;  /* 0xfffffffc00c80947 */ /* 0x000fea000383ffff */
.L_x_0:
[----:B------:R-:W-:-:S13]  /*0230*/  ISETP.NE.AND P0, PT, R7, RZ, PT ;  /* 0x000000ff0700720c */ /* 0x000fda0003f05270 */
[----:B------:R-:W-:Y:S05]  /*0240*/  @P0 EXIT ;  /* 0x000000000000094d */ /* 0x000fea0003800000 */
[----:B------:R-:W1:Y:S01]  /*0250*/  S2UR UR5, SR_CgaCtaId ;  /* 0x00000000000579c3 */ /* 0x000e620000008800 */
[----:B------:R-:W-:-:S07]  /*0260*/  UMOV UR4, 0x400 ;  /* 0x0000040000047882 */ /* 0x000fce0000000000 */
[----:B0-----:R-:W0:Y:S01]  /*0270*/  LDC.64 R2, c[0x0][0x388] ;  /* 0x0000e200ff027b82 */ /* 0x001e220000000a00 */
[----:B-1----:R-:W-:Y:S01]  /*0280*/  ULEA UR4, UR5, UR4, 0x18 ;  /* 0x0000000405047291 */ /* 0x002fe2000f8ec0ff */
[----:B0-----:R-:W-:-:S08]  /*0290*/  IMAD.WIDE.U32 R2, R6, 0x4, R2 ;  /* 0x0000000406027825 */ /* 0x001fd000078e0002 */
[----:B------:R-:W0:Y:S04]  /*02a0*/  LDS R5, [UR4] ;  /* 0x00000004ff057984 */ /* 0x000e280008000800 */
[----:B0-----:R-:W-:Y:S01]  /*02b0*/  STG.E desc[UR6][R2.64], R5 ;  /* 0x0000000502007986 */ /* 0x001fe2000c101906 */
[----:B------:R-:W-:Y:S05]  /*02c0*/  EXIT ;  /* 0x000000000000794d */ /* 0x000fea0003800000 */
.L_x_4:
[----:B------:R-:W-:-:S00]  /*02d0*/  BRA `(.L_x_4) ;  /* 0xfffffffc00fc7947 */ /* 0x000fc0000383ffff */
[----:B------:R-:W-:-:S00]  /*02e0*/  NOP ;  /* 0x0000000000007918 */ /* 0x000fc00000000000 */
        /* <DEDUP_REMOVED lines=9> */
.L_x_5:


//--------------------- .nv.shared._Z6getMaxPfS_i --------------------------
	.section	.nv.shared._Z6getMaxPfS_i,"aw",@nobits
	.sectionflags	@""
	.align	4
.nv.shared._Z6getMaxPfS_i:
	.zero		2048


//--------------------- .nv.shared.reserved.0     --------------------------
	.section	.nv.shared.reserved.0,"aw",@nobits
	.weak		__nv_reservedSMEM_offset_0_alias
	.size		__nv_reservedSMEM_offset_0_alias, 0, 64
	.other		__nv_reservedSMEM_offset_0_alias,@"STO_CUDA_RESERVED_SHARED STV_DEFAULT"
__nv_reservedSMEM_offset_0_alias:
	.zero		0
	.zero		64


//--------------------- .nv.constant0._Z6getMaxPfS_i --------------------------
	.section	.nv.constant0._Z6getMaxPfS_i,"a",@progbits
	.sectionflags	@""
	.align	4
.nv.constant0._Z6getMaxPfS_i:
	.zero		916


//--------------------- SYMBOLS --------------------------

	.type		.nv.reservedSmem.offset0,@object
	.size		.nv.reservedSmem.offset0,0x4
	.type		.nv.reservedSmem.cap,@object
	.size		.nv.reservedSmem.cap,0x4
